//
// Generated by NVIDIA NVVM Compiler
//
// Compiler Build ID: CL-36424714
// Cuda compilation tools, release 13.0, V13.0.88
// Based on NVVM 20.0.0
//

.version 9.0
.target sm_100
.address_size 64

	// .globl	_Z9addKernelPiPKiS1_

.visible .entry _Z9addKernelPiPKiS1_(
	.param .u64 .ptr .align 1 _Z9addKernelPiPKiS1__param_0,
	.param .u64 .ptr .align 1 _Z9addKernelPiPKiS1__param_1,
	.param .u64 .ptr .align 1 _Z9addKernelPiPKiS1__param_2
)
{
	.reg .b32 	%r<8>;
	.reg .b64 	%rd<11>;

	ld.param.u64 	%rd1, [_Z9addKernelPiPKiS1__param_0];
	ld.param.u64 	%rd2, [_Z9addKernelPiPKiS1__param_1];
	ld.param.u64 	%rd3, [_Z9addKernelPiPKiS1__param_2];
	cvta.to.global.u64 	%rd4, %rd1;
	cvta.to.global.u64 	%rd5, %rd3;
	cvta.to.global.u64 	%rd6, %rd2;
	mov.u32 	%r1, %ctaid.x;
	mov.u32 	%r2, %ntid.x;
	mov.u32 	%r3, %tid.x;
	mad.lo.s32 	%r4, %r1, %r2, %r3;
	mul.wide.s32 	%rd7, %r4, 4;
	add.s64 	%rd8, %rd6, %rd7;
	ld.global.u32 	%r5, [%rd8];
	add.s64 	%rd9, %rd5, %rd7;
	ld.global.u32 	%r6, [%rd9];
	add.s32 	%r7, %r6, %r5;
	add.s64 	%rd10, %rd4, %rd7;
	st.global.u32 	[%rd10], %r7;
	ret;

}


// ===== COMPILED SASS (sm_100) =====

	.target	sm_100

	.elftype	@"ET_EXEC"


//--------------------- .note.nv.tkinfo           --------------------------
	.section	.note.nv.tkinfo,"",@"SHT_NOTE"
	.sectionflags	@"SHF_NOTE_NV_TKINFO"
	.tkinfo
        /*0018*/ 	.word	0x00000002
        /*0030*/ 	.string	""
        /*0030*/ 	.string	"ptxas"
        /*0030*/ 	.string	"Cuda compilation tools, release 13.0, V13.0.88"
        /*0030*/ 	.string	"Build cuda_13.0.r13.0/compiler.36424714_0"
        /*0030*/ 	.string	"-arch sm_100 -m 64 "



//--------------------- .note.nv.cuinfo           --------------------------
	.section	.note.nv.cuinfo,"",@"SHT_NOTE"
	.sectionflags	@"SHF_NOTE_NV_CUINFO"
        /*0018*/ 	.short	0x0002
        /*001a*/ 	.short	0x0064
        /*001c*/ 	.short	0x0082
	.zero		2


//--------------------- .nv.info                  --------------------------
	.section	.nv.info,"",@"SHT_CUDA_INFO"
	.align	4


	//----- nvinfo : EIATTR_REGCOUNT
	.align		4
        /*0000*/ 	.byte	0x04, 0x2f
        /*0002*/ 	.short	(.L_1 - .L_0)
	.align		4
.L_0:
        /*0004*/ 	.word	index@(_Z9addKernelPiPKiS1_)
        /*0008*/ 	.word	0x0000000c


	//----- nvinfo : EIATTR_FRAME_SIZE
	.align		4
.L_1:
        /*000c*/ 	.byte	0x04, 0x11
        /*000e*/ 	.short	(.L_3 - .L_2)
	.align		4
.L_2:
        /*0010*/ 	.word	index@(_Z9addKernelPiPKiS1_)
        /*0014*/ 	.word	0x00000000


	//----- nvinfo : EIATTR_MIN_STACK_SIZE
	.align		4
.L_3:
        /*0018*/ 	.byte	0x04, 0x12
        /*001a*/ 	.short	(.L_5 - .L_4)
	.align		4
.L_4:
        /*001c*/ 	.word	index@(_Z9addKernelPiPKiS1_)
        /*0020*/ 	.word	0x00000000
.L_5:


//--------------------- .nv.compat                --------------------------
	.section	.nv.compat,"",@"SHT_CUDA_COMPAT_INFO"
	.align	4
        /*0000*/ 	.byte	0x02, 0x09, 0x00, 0x00, 0x02, 0x02, 0x01, 0x00, 0x02, 0x05, 0x05, 0x00, 0x03, 0x07, 0x01, 0x01
        /*0010*/ 	.byte	0x02, 0x03, 0x00, 0x00, 0x02, 0x06, 0x01, 0x00, 0x04, 0x0b, 0x08, 0x00, 0x09, 0x00, 0x00, 0x00
        /*0020*/ 	.byte	0x00, 0x00, 0x00, 0x00


//--------------------- .nv.info._Z9addKernelPiPKiS1_ --------------------------
	.section	.nv.info._Z9addKernelPiPKiS1_,"",@"SHT_CUDA_INFO"
	.sectionflags	@""
	.align	4


	//----- nvinfo : EIATTR_CUDA_API_VERSION
	.align		4
        /*0000*/ 	.byte	0x04, 0x37
        /*0002*/ 	.short	(.L_7 - .L_6)
.L_6:
        /*0004*/ 	.word	0x00000082


	//----- nvinfo : EIATTR_KPARAM_INFO
	.align		4
.L_7:
        /*0008*/ 	.byte	0x04, 0x17
        /*000a*/ 	.short	(.L_9 - .L_8)
.L_8:
        /*000c*/ 	.word	0x00000000
        /*0010*/ 	.short	0x0002
        /*0012*/ 	.short	0x0010
        /*0014*/ 	.byte	0x00, 0xf5, 0x21, 0x00


	//----- nvinfo : EIATTR_KPARAM_INFO
	.align		4
.L_9:
        /*0018*/ 	.byte	0x04, 0x17
        /*001a*/ 	.short	(.L_11 - .L_10)
.L_10:
        /*001c*/ 	.word	0x00000000
        /*0020*/ 	.short	0x0001
        /*0022*/ 	.short	0x0008
        /*0024*/ 	.byte	0x00, 0xf5, 0x21, 0x00


	//----- nvinfo : EIATTR_KPARAM_INFO
	.align		4
.L_11:
        /*0028*/ 	.byte	0x04, 0x17
        /*002a*/ 	.short	(.L_13 - .L_12)
.L_12:
        /*002c*/ 	.word	0x00000000
        /*0030*/ 	.short	0x0000
        /*0032*/ 	.short	0x0000
        /*0034*/ 	.byte	0x00, 0xf5, 0x21, 0x00


	//----- nvinfo : EIATTR_SPARSE_MMA_MASK
	.align		4
.L_13:
        /*0038*/ 	.byte	0x03, 0x50
        /*003a*/ 	.short	0x0000


	//----- nvinfo : EIATTR_MAXREG_COUNT
	.align		4
        /*003c*/ 	.byte	0x03, 0x1b
        /*003e*/ 	.short	0x00ff


	//----- nvinfo : EIATTR_MERCURY_ISA_VERSION
	.align		4
        /*0040*/ 	.byte	0x03, 0x5f
        /*0042*/ 	.short	0x0101


	//----- nvinfo : EIATTR_VRC_CTA_INIT_COUNT
	.align		4
        /*0044*/ 	.byte	0x02, 0x4a
	.zero		1
	.zero		1


	//----- nvinfo : EIATTR_EXIT_INSTR_OFFSETS
	.align		4
        /*0048*/ 	.byte	0x04, 0x1c
        /*004a*/ 	.short	(.L_15 - .L_14)


	//   ....[0]....
.L_14:
        /*004c*/ 	.word	0x00000100


	//----- nvinfo : EIATTR_CBANK_PARAM_SIZE
	.align		4
.L_15:
        /*0050*/ 	.byte	0x03, 0x19
        /*0052*/ 	.short	0x0018


	//----- nvinfo : EIATTR_PARAM_CBANK
	.align		4
        /*0054*/ 	.byte	0x04, 0x0a
        /*0056*/ 	.short	(.L_17 - .L_16)
	.align		4
.L_16:
        /*0058*/ 	.word	index@(.nv.constant0._Z9addKernelPiPKiS1_)
        /*005c*/ 	.short	0x0380
        /*005e*/ 	.short	0x0018


	//----- nvinfo : EIATTR_SW_WAR
	.align		4
.L_17:
        /*0060*/ 	.byte	0x04, 0x36
        /*0062*/ 	.short	(.L_19 - .L_18)
.L_18:
        /*0064*/ 	.word	0x00000008
.L_19:


//--------------------- .nv.callgraph             --------------------------
	.section	.nv.callgraph,"",@"SHT_CUDA_CALLGRAPH"
	.align	4
	.sectionentsize	8
	.align		4
        /*0000*/ 	.word	0x00000000
	.align		4
        /*0004*/ 	.word	0xffffffff
	.align		4
        /*0008*/ 	.word	0x00000000
	.align		4
        /*000c*/ 	.word	0xfffffffe
	.align		4
        /*0010*/ 	.word	0x00000000
	.align		4
        /*0014*/ 	.word	0xfffffffd
	.align		4
        /*0018*/ 	.word	0x00000000
	.align		4
        /*001c*/ 	.word	0xfffffffc


//--------------------- .text._Z9addKernelPiPKiS1_ --------------------------
	.section	.text._Z9addKernelPiPKiS1_,"ax",@progbits
	.align	128
        .global         _Z9addKernelPiPKiS1_
        .type           _Z9addKernelPiPKiS1_,@function
        .size           _Z9addKernelPiPKiS1_,(.L_x_1 - _Z9addKernelPiPKiS1_)
        .other          _Z9addKernelPiPKiS1_,@"STO_CUDA_ENTRY STV_DEFAULT"
_Z9addKernelPiPKiS1_:
.text._Z9addKernelPiPKiS1_:
[----:B------:R-:W-:Y:S01]  /*0000*/  LDC R1, c[0x0][0x37c] ;  /* 0x0000df00ff017b82 */ /* 0x000fe20000000800 */
[----:B------:R-:W0:Y:S07]  /*0010*/  S2R R0, SR_TID.X ;  /* 0x0000000000007919 */ /* 0x000e2e0000002100 */
[----:B------:R-:W0:Y:S01]  /*0020*/  S2UR UR6, SR_CTAID.X ;  /* 0x00000000000679c3 */ /* 0x000e220000002500 */
[----:B------:R-:W1:Y:S07]  /*0030*/  LDCU.64 UR4, c[0x0][0x358] ;  /* 0x00006b00ff0477ac */ /* 0x000e6e0008000a00 */
[----:B------:R-:W0:Y:S08]  /*0040*/  LDC R9, c[0x0][0x360] ;  /* 0x0000d800ff097b82 */ /* 0x000e300000000800 */
[----:B------:R-:W2:Y:S08]  /*0050*/  LDC.64 R2, c[0x0][0x388] ;  /* 0x0000e200ff027b82 */ /* 0x000eb00000000a00 */
[----:B------:R-:W3:Y:S01]  /*0060*/  LDC.64 R4, c[0x0][0x390] ;  /* 0x0000e400ff047b82 */ /* 0x000ee20000000a00 */
[----:B0-----:R-:W-:-:S07]  /*0070*/  IMAD R9, R9, UR6, R0 ;  /* 0x0000000609097c24 */ /* 0x001fce000f8e0200 */
[----:B------:R-:W0:Y:S01]  /*0080*/  LDC.64 R6, c[0x0][0x380] ;  /* 0x0000e000ff067b82 */ /* 0x000e220000000a00 */
[----:B--2---:R-:W-:-:S06]  /*0090*/  IMAD.WIDE R2, R9, 0x4, R2 ;  /* 0x0000000409027825 */ /* 0x004fcc00078e0202 */
[----:B-1----:R-:W2:Y:S01]  /*00a0*/  LDG.E R2, desc[UR4][R2.64] ;  /* 0x0000000402027981 */ /* 0x002ea2000c1e1900 */
[----:B---3--:R-:W-:-:S06]  /*00b0*/  IMAD.WIDE R4, R9, 0x4, R4 ;  /* 0x0000000409047825 */ /* 0x008fcc00078e0204 */
[----:B------:R-:W2:Y:S01]  /*00c0*/  LDG.E R5, desc[UR4][R4.64] ;  /* 0x0000000404057981 */ /* 0x000ea2000c1e1900 */
[----:B0-----:R-:W-:Y:S01]  /*00d0*/  IMAD.WIDE R6, R9, 0x4, R6 ;  /* 0x0000000409067825 */ /* 0x001fe200078e0206 */
[----:B--2---:R-:W-:-:S05]  /*00e0*/  IADD3 R9, PT, PT, R2, R5, RZ ;  /* 0x0000000502097210 */ /* 0x004fca0007ffe0ff */
[----:B------:R-:W-:Y:S01]  /*00f0*/  STG.E desc[UR4][R6.64], R9 ;  /* 0x0000000906007986 */ /* 0x000fe2000c101904 */
[----:B------:R-:W-:Y:S05]  /*0100*/  EXIT ;  /* 0x000000000000794d */ /* 0x000fea0003800000 */
.L_x_0:
[----:B------:R-:W-:-:S00]  /*0110*/  BRA `(.L_x_0) ;  /* 0xfffffffc00fc7947 */ /* 0x000fc0000383ffff */
[----:B------:R-:W-:-:S00]  /*0120*/  NOP ;  /* 0x0000000000007918 */ /* 0x000fc00000000000 */
        /* <DEDUP_REMOVED lines=13> */
.L_x_1:


//--------------------- .nv.shared.reserved.0     --------------------------
	.section	.nv.shared.reserved.0,"aw",@nobits
	.weak		__nv_reservedSMEM_offset_0_alias
	.size		__nv_reservedSMEM_offset_0_alias, 0, 64
	.other		__nv_reservedSMEM_offset_0_alias,@"STO_CUDA_RESERVED_SHARED STV_DEFAULT"
__nv_reservedSMEM_offset_0_alias:
	.zero		0
	.zero		64


//--------------------- .nv.constant0._Z9addKernelPiPKiS1_ --------------------------
	.section	.nv.constant0._Z9addKernelPiPKiS1_,"a",@progbits
	.sectionflags	@""
	.align	4
.nv.constant0._Z9addKernelPiPKiS1_:
	.zero		920


//--------------------- SYMBOLS --------------------------

	.type		.nv.reservedSmem.offset0,@object
	.size		.nv.reservedSmem.offset0,0x4
